//
// Generated by NVIDIA NVVM Compiler
//
// Compiler Build ID: CL-36424714
// Cuda compilation tools, release 13.0, V13.0.88
// Based on NVVM 20.0.0
//

.version 9.0
.target sm_100
.address_size 64

	// .globl	_Z16matmul_gpu_naivePKfS0_Pfiii

.visible .entry _Z16matmul_gpu_naivePKfS0_Pfiii(
	.param .u64 .ptr .align 1 _Z16matmul_gpu_naivePKfS0_Pfiii_param_0,
	.param .u64 .ptr .align 1 _Z16matmul_gpu_naivePKfS0_Pfiii_param_1,
	.param .u64 .ptr .align 1 _Z16matmul_gpu_naivePKfS0_Pfiii_param_2,
	.param .u32 _Z16matmul_gpu_naivePKfS0_Pfiii_param_3,
	.param .u32 _Z16matmul_gpu_naivePKfS0_Pfiii_param_4,
	.param .u32 _Z16matmul_gpu_naivePKfS0_Pfiii_param_5
)
{
	.reg .pred 	%p<13>;
	.reg .b32 	%r<41>;
	.reg .b32 	%f<68>;
	.reg .b64 	%rd<53>;

	ld.param.u64 	%rd7, [_Z16matmul_gpu_naivePKfS0_Pfiii_param_0];
	ld.param.u64 	%rd8, [_Z16matmul_gpu_naivePKfS0_Pfiii_param_1];
	ld.param.u64 	%rd6, [_Z16matmul_gpu_naivePKfS0_Pfiii_param_2];
	ld.param.u32 	%r20, [_Z16matmul_gpu_naivePKfS0_Pfiii_param_3];
	ld.param.u32 	%r18, [_Z16matmul_gpu_naivePKfS0_Pfiii_param_4];
	ld.param.u32 	%r19, [_Z16matmul_gpu_naivePKfS0_Pfiii_param_5];
	cvta.to.global.u64 	%rd1, %rd8;
	cvta.to.global.u64 	%rd2, %rd7;
	mov.u32 	%r21, %ctaid.y;
	mov.u32 	%r22, %ntid.y;
	mov.u32 	%r23, %tid.y;
	mad.lo.s32 	%r1, %r21, %r22, %r23;
	mov.u32 	%r24, %ctaid.x;
	mov.u32 	%r25, %ntid.x;
	mov.u32 	%r26, %tid.x;
	mad.lo.s32 	%r2, %r24, %r25, %r26;
	setp.ge.s32 	%p1, %r1, %r20;
	setp.ge.s32 	%p2, %r2, %r18;
	or.pred  	%p3, %p1, %p2;
	@%p3 bra 	$L__BB0_14;
	setp.lt.s32 	%p4, %r19, 1;
	mov.f32 	%f67, 0f00000000;
	@%p4 bra 	$L__BB0_13;
	mul.lo.s32 	%r3, %r19, %r1;
	and.b32  	%r4, %r19, 7;
	setp.lt.u32 	%p5, %r19, 8;
	mov.f32 	%f67, 0f00000000;
	mov.b32 	%r39, 0;
	@%p5 bra 	$L__BB0_5;
	and.b32  	%r39, %r19, 2147483640;
	neg.s32 	%r37, %r39;
	shl.b32 	%r7, %r18, 3;
	mul.wide.u32 	%rd9, %r3, 4;
	add.s64 	%rd10, %rd9, %rd2;
	add.s64 	%rd52, %rd10, 16;
	mov.f32 	%f67, 0f00000000;
	mul.wide.s32 	%rd13, %r18, 4;
	mov.u32 	%r36, %r2;
$L__BB0_4:
	.pragma "nounroll";
	ld.global.f32 	%f17, [%rd52+-16];
	mul.wide.s32 	%rd11, %r36, 4;
	add.s64 	%rd12, %rd1, %rd11;
	ld.global.f32 	%f18, [%rd12];
	fma.rn.f32 	%f19, %f17, %f18, %f67;
	ld.global.f32 	%f20, [%rd52+-12];
	add.s64 	%rd14, %rd12, %rd13;
	ld.global.f32 	%f21, [%rd14];
	fma.rn.f32 	%f22, %f20, %f21, %f19;
	ld.global.f32 	%f23, [%rd52+-8];
	add.s64 	%rd15, %rd14, %rd13;
	ld.global.f32 	%f24, [%rd15];
	fma.rn.f32 	%f25, %f23, %f24, %f22;
	ld.global.f32 	%f26, [%rd52+-4];
	add.s64 	%rd16, %rd15, %rd13;
	ld.global.f32 	%f27, [%rd16];
	fma.rn.f32 	%f28, %f26, %f27, %f25;
	ld.global.f32 	%f29, [%rd52];
	add.s64 	%rd17, %rd16, %rd13;
	ld.global.f32 	%f30, [%rd17];
	fma.rn.f32 	%f31, %f29, %f30, %f28;
	ld.global.f32 	%f32, [%rd52+4];
	add.s64 	%rd18, %rd17, %rd13;
	ld.global.f32 	%f33, [%rd18];
	fma.rn.f32 	%f34, %f32, %f33, %f31;
	ld.global.f32 	%f35, [%rd52+8];
	add.s64 	%rd19, %rd18, %rd13;
	ld.global.f32 	%f36, [%rd19];
	fma.rn.f32 	%f37, %f35, %f36, %f34;
	ld.global.f32 	%f38, [%rd52+12];
	add.s64 	%rd20, %rd19, %rd13;
	ld.global.f32 	%f39, [%rd20];
	fma.rn.f32 	%f67, %f38, %f39, %f37;
	add.s32 	%r37, %r37, 8;
	add.s32 	%r36, %r36, %r7;
	add.s64 	%rd52, %rd52, 32;
	setp.ne.s32 	%p6, %r37, 0;
	@%p6 bra 	$L__BB0_4;
$L__BB0_5:
	setp.eq.s32 	%p7, %r4, 0;
	@%p7 bra 	$L__BB0_13;
	and.b32  	%r13, %r19, 3;
	setp.lt.u32 	%p8, %r4, 4;
	@%p8 bra 	$L__BB0_8;
	add.s32 	%r28, %r39, %r3;
	mul.wide.u32 	%rd21, %r28, 4;
	add.s64 	%rd22, %rd2, %rd21;
	ld.global.f32 	%f41, [%rd22];
	mad.lo.s32 	%r29, %r39, %r18, %r2;
	mul.wide.s32 	%rd23, %r29, 4;
	add.s64 	%rd24, %rd1, %rd23;
	ld.global.f32 	%f42, [%rd24];
	fma.rn.f32 	%f43, %f41, %f42, %f67;
	cvt.u64.u32 	%rd25, %r3;
	cvt.u64.u32 	%rd26, %r39;
	add.s64 	%rd27, %rd26, %rd25;
	shl.b64 	%rd28, %rd27, 2;
	add.s64 	%rd29, %rd2, %rd28;
	ld.global.f32 	%f44, [%rd29+4];
	mul.wide.s32 	%rd30, %r18, 4;
	add.s64 	%rd31, %rd24, %rd30;
	ld.global.f32 	%f45, [%rd31];
	fma.rn.f32 	%f46, %f44, %f45, %f43;
	ld.global.f32 	%f47, [%rd29+8];
	add.s64 	%rd32, %rd31, %rd30;
	ld.global.f32 	%f48, [%rd32];
	fma.rn.f32 	%f49, %f47, %f48, %f46;
	ld.global.f32 	%f50, [%rd29+12];
	add.s64 	%rd33, %rd32, %rd30;
	ld.global.f32 	%f51, [%rd33];
	fma.rn.f32 	%f67, %f50, %f51, %f49;
	add.s32 	%r39, %r39, 4;
$L__BB0_8:
	setp.eq.s32 	%p9, %r13, 0;
	@%p9 bra 	$L__BB0_13;
	setp.eq.s32 	%p10, %r13, 1;
	@%p10 bra 	$L__BB0_11;
	add.s32 	%r30, %r39, %r3;
	mul.wide.u32 	%rd34, %r30, 4;
	add.s64 	%rd35, %rd2, %rd34;
	ld.global.f32 	%f53, [%rd35];
	mad.lo.s32 	%r31, %r39, %r18, %r2;
	mul.wide.s32 	%rd36, %r31, 4;
	add.s64 	%rd37, %rd1, %rd36;
	ld.global.f32 	%f54, [%rd37];
	fma.rn.f32 	%f55, %f53, %f54, %f67;
	cvt.u64.u32 	%rd38, %r3;
	cvt.u64.u32 	%rd39, %r39;
	add.s64 	%rd40, %rd39, %rd38;
	shl.b64 	%rd41, %rd40, 2;
	add.s64 	%rd42, %rd2, %rd41;
	ld.global.f32 	%f56, [%rd42+4];
	mul.wide.s32 	%rd43, %r18, 4;
	add.s64 	%rd44, %rd37, %rd43;
	ld.global.f32 	%f57, [%rd44];
	fma.rn.f32 	%f67, %f56, %f57, %f55;
	add.s32 	%r39, %r39, 2;
$L__BB0_11:
	and.b32  	%r32, %r19, 1;
	setp.eq.b32 	%p11, %r32, 1;
	not.pred 	%p12, %p11;
	@%p12 bra 	$L__BB0_13;
	add.s32 	%r33, %r39, %r3;
	mul.wide.u32 	%rd45, %r33, 4;
	add.s64 	%rd46, %rd2, %rd45;
	ld.global.f32 	%f58, [%rd46];
	mad.lo.s32 	%r34, %r39, %r18, %r2;
	mul.wide.s32 	%rd47, %r34, 4;
	add.s64 	%rd48, %rd1, %rd47;
	ld.global.f32 	%f59, [%rd48];
	fma.rn.f32 	%f67, %f58, %f59, %f67;
$L__BB0_13:
	mad.lo.s32 	%r35, %r18, %r1, %r2;
	cvta.to.global.u64 	%rd49, %rd6;
	mul.wide.s32 	%rd50, %r35, 4;
	add.s64 	%rd51, %rd49, %rd50;
	st.global.f32 	[%rd51], %f67;
$L__BB0_14:
	ret;

}


// ===== COMPILED SASS (sm_100) =====

	.target	sm_100

	.elftype	@"ET_EXEC"


//--------------------- .note.nv.tkinfo           --------------------------
	.section	.note.nv.tkinfo,"",@"SHT_NOTE"
	.sectionflags	@"SHF_NOTE_NV_TKINFO"
	.tkinfo
        /*0018*/ 	.word	0x00000002
        /*0030*/ 	.string	""
        /*0030*/ 	.string	"ptxas"
        /*0030*/ 	.string	"Cuda compilation tools, release 13.0, V13.0.88"
        /*0030*/ 	.string	"Build cuda_13.0.r13.0/compiler.36424714_0"
        /*0030*/ 	.string	"-arch sm_100 -m 64 "



//--------------------- .note.nv.cuinfo           --------------------------
	.section	.note.nv.cuinfo,"",@"SHT_NOTE"
	.sectionflags	@"SHF_NOTE_NV_CUINFO"
        /*0018*/ 	.short	0x0002
        /*001a*/ 	.short	0x0064
        /*001c*/ 	.short	0x0082
	.zero		2


//--------------------- .nv.info                  --------------------------
	.section	.nv.info,"",@"SHT_CUDA_INFO"
	.align	4


	//----- nvinfo : EIATTR_REGCOUNT
	.align		4
        /*0000*/ 	.byte	0x04, 0x2f
        /*0002*/ 	.short	(.L_1 - .L_0)
	.align		4
.L_0:
        /*0004*/ 	.word	index@(_Z16matmul_gpu_naivePKfS0_Pfiii)
        /*0008*/ 	.word	0x00000020


	//----- nvinfo : EIATTR_FRAME_SIZE
	.align		4
.L_1:
        /*000c*/ 	.byte	0x04, 0x11
        /*000e*/ 	.short	(.L_3 - .L_2)
	.align		4
.L_2:
        /*0010*/ 	.word	index@(_Z16matmul_gpu_naivePKfS0_Pfiii)
        /*0014*/ 	.word	0x00000000


	//----- nvinfo : EIATTR_MIN_STACK_SIZE
	.align		4
.L_3:
        /*0018*/ 	.byte	0x04, 0x12
        /*001a*/ 	.short	(.L_5 - .L_4)
	.align		4
.L_4:
        /*001c*/ 	.word	index@(_Z16matmul_gpu_naivePKfS0_Pfiii)
        /*0020*/ 	.word	0x00000000
.L_5:


//--------------------- .nv.compat                --------------------------
	.section	.nv.compat,"",@"SHT_CUDA_COMPAT_INFO"
	.align	4
        /*0000*/ 	.byte	0x02, 0x09, 0x00, 0x00, 0x02, 0x02, 0x01, 0x00, 0x02, 0x05, 0x05, 0x00, 0x03, 0x07, 0x01, 0x01
        /*0010*/ 	.byte	0x02, 0x03, 0x00, 0x00, 0x02, 0x06, 0x01, 0x00, 0x04, 0x0b, 0x08, 0x00, 0x09, 0x00, 0x00, 0x00
        /*0020*/ 	.byte	0x00, 0x00, 0x00, 0x00


//--------------------- .nv.info._Z16matmul_gpu_naivePKfS0_Pfiii --------------------------
	.section	.nv.info._Z16matmul_gpu_naivePKfS0_Pfiii,"",@"SHT_CUDA_INFO"
	.sectionflags	@""
	.align	4


	//----- nvinfo : EIATTR_CUDA_API_VERSION
	.align		4
        /*0000*/ 	.byte	0x04, 0x37
        /*0002*/ 	.short	(.L_7 - .L_6)
.L_6:
        /*0004*/ 	.word	0x00000082


	//----- nvinfo : EIATTR_KPARAM_INFO
	.align		4
.L_7:
        /*0008*/ 	.byte	0x04, 0x17
        /*000a*/ 	.short	(.L_9 - .L_8)
.L_8:
        /*000c*/ 	.word	0x00000000
        /*0010*/ 	.short	0x0005
        /*0012*/ 	.short	0x0020
        /*0014*/ 	.byte	0x00, 0xf0, 0x11, 0x00


	//----- nvinfo : EIATTR_KPARAM_INFO
	.align		4
.L_9:
        /*0018*/ 	.byte	0x04, 0x17
        /*001a*/ 	.short	(.L_11 - .L_10)
.L_10:
        /*001c*/ 	.word	0x00000000
        /*0020*/ 	.short	0x0004
        /*0022*/ 	.short	0x001c
        /*0024*/ 	.byte	0x00, 0xf0, 0x11, 0x00


	//----- nvinfo : EIATTR_KPARAM_INFO
	.align		4
.L_11:
        /*0028*/ 	.byte	0x04, 0x17
        /*002a*/ 	.short	(.L_13 - .L_12)
.L_12:
        /*002c*/ 	.word	0x00000000
        /*0030*/ 	.short	0x0003
        /*0032*/ 	.short	0x0018
        /*0034*/ 	.byte	0x00, 0xf0, 0x11, 0x00


	//----- nvinfo : EIATTR_KPARAM_INFO
	.align		4
.L_13:
        /*0038*/ 	.byte	0x04, 0x17
        /*003a*/ 	.short	(.L_15 - .L_14)
.L_14:
        /*003c*/ 	.word	0x00000000
        /*0040*/ 	.short	0x0002
        /*0042*/ 	.short	0x0010
        /*0044*/ 	.byte	0x00, 0xf5, 0x21, 0x00


	//----- nvinfo : EIATTR_KPARAM_INFO
	.align		4
.L_15:
        /*0048*/ 	.byte	0x04, 0x17
        /*004a*/ 	.short	(.L_17 - .L_16)
.L_16:
        /*004c*/ 	.word	0x00000000
        /*0050*/ 	.short	0x0001
        /*0052*/ 	.short	0x0008
        /*0054*/ 	.byte	0x00, 0xf5, 0x21, 0x00


	//----- nvinfo : EIATTR_KPARAM_INFO
	.align		4
.L_17:
        /*0058*/ 	.byte	0x04, 0x17
        /*005a*/ 	.short	(.L_19 - .L_18)
.L_18:
        /*005c*/ 	.word	0x00000000
        /*0060*/ 	.short	0x0000
        /*0062*/ 	.short	0x0000
        /*0064*/ 	.byte	0x00, 0xf5, 0x21, 0x00


	//----- nvinfo : EIATTR_SPARSE_MMA_MASK
	.align		4
.L_19:
        /*0068*/ 	.byte	0x03, 0x50
        /*006a*/ 	.short	0x0000


	//----- nvinfo : EIATTR_MAXREG_COUNT
	.align		4
        /*006c*/ 	.byte	0x03, 0x1b
        /*006e*/ 	.short	0x00ff


	//----- nvinfo : EIATTR_MERCURY_ISA_VERSION
	.align		4
        /*0070*/ 	.byte	0x03, 0x5f
        /*0072*/ 	.short	0x0101


	//----- nvinfo : EIATTR_VRC_CTA_INIT_COUNT
	.align		4
        /*0074*/ 	.byte	0x02, 0x4a
	.zero		1
	.zero		1


	//----- nvinfo : EIATTR_EXIT_INSTR_OFFSETS
	.align		4
        /*0078*/ 	.byte	0x04, 0x1c
        /*007a*/ 	.short	(.L_21 - .L_20)


	//   ....[0]....
.L_20:
        /*007c*/ 	.word	0x000000c0


	//   ....[1]....
        /*0080*/ 	.word	0x000008e0


	//----- nvinfo : EIATTR_CBANK_PARAM_SIZE
	.align		4
.L_21:
        /*0084*/ 	.byte	0x03, 0x19
        /*0086*/ 	.short	0x0024


	//----- nvinfo : EIATTR_PARAM_CBANK
	.align		4
        /*0088*/ 	.byte	0x04, 0x0a
        /*008a*/ 	.short	(.L_23 - .L_22)
	.align		4
.L_22:
        /*008c*/ 	.word	index@(.nv.constant0._Z16matmul_gpu_naivePKfS0_Pfiii)
        /*0090*/ 	.short	0x0380
        /*0092*/ 	.short	0x0024


	//----- nvinfo : EIATTR_SW_WAR
	.align		4
.L_23:
        /*0094*/ 	.byte	0x04, 0x36
        /*0096*/ 	.short	(.L_25 - .L_24)
.L_24:
        /*0098*/ 	.word	0x00000008
.L_25:


//--------------------- .nv.callgraph             --------------------------
	.section	.nv.callgraph,"",@"SHT_CUDA_CALLGRAPH"
	.align	4
	.sectionentsize	8
	.align		4
        /*0000*/ 	.word	0x00000000
	.align		4
        /*0004*/ 	.word	0xffffffff
	.align		4
        /*0008*/ 	.word	0x00000000
	.align		4
        /*000c*/ 	.word	0xfffffffe
	.align		4
        /*0010*/ 	.word	0x00000000
	.align		4
        /*0014*/ 	.word	0xfffffffd
	.align		4
        /*0018*/ 	.word	0x00000000
	.align		4
        /*001c*/ 	.word	0xfffffffc


//--------------------- .text._Z16matmul_gpu_naivePKfS0_Pfiii --------------------------
	.section	.text._Z16matmul_gpu_naivePKfS0_Pfiii,"ax",@progbits
	.align	128
        .global         _Z16matmul_gpu_naivePKfS0_Pfiii
        .type           _Z16matmul_gpu_naivePKfS0_Pfiii,@function
        .size           _Z16matmul_gpu_naivePKfS0_Pfiii,(.L_x_5 - _Z16matmul_gpu_naivePKfS0_Pfiii)
        .other          _Z16matmul_gpu_naivePKfS0_Pfiii,@"STO_CUDA_ENTRY STV_DEFAULT"
_Z16matmul_gpu_naivePKfS0_Pfiii:
.text._Z16matmul_gpu_naivePKfS0_Pfiii:
[----:B------:R-:W-:Y:S01]  /*0000*/  LDC R1, c[0x0][0x37c] ;  /* 0x0000df00ff017b82 */ /* 0x000fe20000000800 */
[----:B------:R-:W0:Y:S07]  /*0010*/  S2R R5, SR_TID.X ;  /* 0x0000000000057919 */ /* 0x000e2e0000002100 */
[----:B------:R-:W1:Y:S01]  /*0020*/  LDC R19, c[0x0][0x364] ;  /* 0x0000d900ff137b82 */ /* 0x000e620000000800 */
[----:B------:R-:W1:Y:S07]  /*0030*/  S2R R4, SR_TID.Y ;  /* 0x0000000000047919 */ /* 0x000e6e0000002200 */
[----:B------:R-:W0:Y:S08]  /*0040*/  S2UR UR5, SR_CTAID.X ;  /* 0x00000000000579c3 */ /* 0x000e300000002500 */
[----:B------:R-:W0:Y:S08]  /*0050*/  LDC R0, c[0x0][0x360] ;  /* 0x0000d800ff007b82 */ /* 0x000e300000000800 */
[----:B------:R-:W1:Y:S08]  /*0060*/  S2UR UR4, SR_CTAID.Y ;  /* 0x00000000000479c3 */ /* 0x000e700000002600 */
[----:B------:R-:W2:Y:S01]  /*0070*/  LDC.64 R2, c[0x0][0x398] ;  /* 0x0000e600ff027b82 */ /* 0x000ea20000000a00 */
[----:B0-----:R-:W-:-:S02]  /*0080*/  IMAD R0, R0, UR5, R5 ;  /* 0x0000000500007c24 */ /* 0x001fc4000f8e0205 */
[----:B-1----:R-:W-:-:S03]  /*0090*/  IMAD R19, R19, UR4, R4 ;  /* 0x0000000413137c24 */ /* 0x002fc6000f8e0204 */
[----:B--2---:R-:W-:-:S04]  /*00a0*/  ISETP.GE.AND P0, PT, R0, R3, PT ;  /* 0x000000030000720c */ /* 0x004fc80003f06270 */
[----:B------:R-:W-:-:S13]  /*00b0*/  ISETP.GE.OR P0, PT, R19, R2, P0 ;  /* 0x000000021300720c */ /* 0x000fda0000706670 */
[----:B------:R-:W-:Y:S05]  /*00c0*/  @P0 EXIT ;  /* 0x000000000000094d */ /* 0x000fea0003800000 */
[----:B------:R-:W0:Y:S01]  /*00d0*/  LDC R2, c[0x0][0x3a0] ;  /* 0x0000e800ff027b82 */ /* 0x000e220000000800 */
[----:B------:R-:W1:Y:S01]  /*00e0*/  LDCU.64 UR4, c[0x0][0x358] ;  /* 0x00006b00ff0477ac */ /* 0x000e620008000a00 */
[----:B------:R-:W-:Y:S01]  /*00f0*/  HFMA2 R24, -RZ, RZ, 0, 0 ;  /* 0x00000000ff187431 */ /* 0x000fe200000001ff */
[----:B0-----:R-:W-:-:S13]  /*0100*/  ISETP.GE.AND P0, PT, R2, 0x1, PT ;  /* 0x000000010200780c */ /* 0x001fda0003f06270 */
[----:B-1----:R-:W-:Y:S05]  /*0110*/  @!P0 BRA `(.L_x_0) ;  /* 0x0000000400e08947 */ /* 0x002fea0003800000 */
[C---:B------:R-:W-:Y:S01]  /*0120*/  ISETP.GE.U32.AND P1, PT, R2.reuse, 0x8, PT ;  /* 0x000000080200780c */ /* 0x040fe20003f26070 */
[----:B------:R-:W-:Y:S01]  /*0130*/  IMAD R20, R19, R2, RZ ;  /* 0x0000000213147224 */ /* 0x000fe200078e02ff */
[----:B------:R-:W-:Y:S02]  /*0140*/  LOP3.LUT R27, R2, 0x7, RZ, 0xc0, !PT ;  /* 0x00000007021b7812 */ /* 0x000fe400078ec0ff */
[----:B------:R-:W-:Y:S02]  /*0150*/  MOV R24, RZ ;  /* 0x000000ff00187202 */ /* 0x000fe40000000f00 */
[----:B------:R-:W-:Y:S02]  /*0160*/  ISETP.NE.AND P0, PT, R27, RZ, PT ;  /* 0x000000ff1b00720c */ /* 0x000fe40003f05270 */
[----:B------:R-:W-:-:S05]  /*0170*/  MOV R21, RZ ;  /* 0x000000ff00157202 */ /* 0x000fca0000000f00 */
[----:B------:R-:W-:Y:S06]  /*0180*/  @!P1 BRA `(.L_x_1) ;  /* 0x0000000000c49947 */ /* 0x000fec0003800000 */
[----:B------:R-:W0:Y:S01]  /*0190*/  LDC.64 R4, c[0x0][0x380] ;  /* 0x0000e000ff047b82 */ /* 0x000e220000000a00 */
[----:B------:R-:W-:Y:S02]  /*01a0*/  LOP3.LUT R21, R2, 0x7ffffff8, RZ, 0xc0, !PT ;  /* 0x7ffffff802157812 */ /* 0x000fe400078ec0ff */
[----:B------:R-:W-:Y:S02]  /*01b0*/  MOV R24, RZ ;  /* 0x000000ff00187202 */ /* 0x000fe40000000f00 */
[----:B------:R-:W-:Y:S02]  /*01c0*/  MOV R18, R0 ;  /* 0x0000000000127202 */ /* 0x000fe40000000f00 */
[----:B------:R-:W-:Y:S01]  /*01d0*/  IADD3 R22, PT, PT, -R21, RZ, RZ ;  /* 0x000000ff15167210 */ /* 0x000fe20007ffe1ff */
[----:B0-----:R-:W-:-:S03]  /*01e0*/  IMAD.WIDE.U32 R4, R20, 0x4, R4 ;  /* 0x0000000414047825 */ /* 0x001fc600078e0004 */
[----:B------:R-:W-:-:S04]  /*01f0*/  IADD3 R6, P1, PT, R4, 0x10, RZ ;  /* 0x0000001004067810 */ /* 0x000fc80007f3e0ff */
[----:B------:R-:W-:-:S09]  /*0200*/  IADD3.X R7, PT, PT, RZ, R5, RZ, P1, !PT ;  /* 0x00000005ff077210 */ /* 0x000fd20000ffe4ff */
.L_x_2:
[----:B------:R-:W0:Y:S01]  /*0210*/  LDC.64 R16, c[0x0][0x388] ;  /* 0x0000e200ff107b82 */ /* 0x000e220000000a00 */
[----:B------:R-:W-:Y:S02]  /*0220*/  MOV R4, R6 ;  /* 0x0000000600047202 */ /* 0x000fe40000000f00 */
[----:B------:R-:W-:-:S05]  /*0230*/  MOV R5, R7 ;  /* 0x0000000700057202 */ /* 0x000fca0000000f00 */
[----:B------:R-:W2:Y:S04]  /*0240*/  LDG.E R25, desc[UR4][R4.64+-0x10] ;  /* 0xfffff00404197981 */ /* 0x000ea8000c1e1900 */
[----:B------:R-:W3:Y:S04]  /*0250*/  LDG.E R23, desc[UR4][R4.64+-0xc] ;  /* 0xfffff40404177981 */ /* 0x000ee8000c1e1900 */
[----:B------:R-:W4:Y:S04]  /*0260*/  LDG.E R29, desc[UR4][R4.64+-0x8] ;  /* 0xfffff804041d7981 */ /* 0x000f28000c1e1900 */
[----:B------:R-:W5:Y:S01]  /*0270*/  LDG.E R28, desc[UR4][R4.64+-0x4] ;  /* 0xfffffc04041c7981 */ /* 0x000f62000c1e1900 */
[----:B0-----:R-:W-:-:S05]  /*0280*/  IMAD.WIDE R16, R18, 0x4, R16 ;  /* 0x0000000412107825 */ /* 0x001fca00078e0210 */
[----:B------:R0:W2:Y:S01]  /*0290*/  LDG.E R26, desc[UR4][R16.64] ;  /* 0x00000004101a7981 */ /* 0x0000a2000c1e1900 */
[----:B------:R-:W-:-:S04]  /*02a0*/  IMAD.WIDE R14, R3, 0x4, R16 ;  /* 0x00000004030e7825 */ /* 0x000fc800078e0210 */
[C---:B------:R-:W-:Y:S02]  /*02b0*/  IMAD.WIDE R6, R3.reuse, 0x4, R14 ;  /* 0x0000000403067825 */ /* 0x040fe400078e020e */
[----:B------:R-:W3:Y:S02]  /*02c0*/  LDG.E R14, desc[UR4][R14.64] ;  /* 0x000000040e0e7981 */ /* 0x000ee4000c1e1900 */
[C---:B------:R-:W-:Y:S02]  /*02d0*/  IMAD.WIDE R10, R3.reuse, 0x4, R6 ;  /* 0x00000004030a7825 */ /* 0x040fe400078e0206 */
[----:B------:R-:W4:Y:S02]  /*02e0*/  LDG.E R6, desc[UR4][R6.64] ;  /* 0x0000000406067981 */ /* 0x000f24000c1e1900 */
[C---:B------:R-:W-:Y:S02]  /*02f0*/  IMAD.WIDE R8, R3.reuse, 0x4, R10 ;  /* 0x0000000403087825 */ /* 0x040fe400078e020a */
[----:B------:R-:W5:Y:S02]  /*0300*/  LDG.E R10, desc[UR4][R10.64] ;  /* 0x000000040a0a7981 */ /* 0x000f64000c1e1900 */
[----:B------:R-:W-:-:S02]  /*0310*/  IMAD.WIDE R12, R3, 0x4, R8 ;  /* 0x00000004030c7825 */ /* 0x000fc400078e0208 */
[----:B------:R-:W5:Y:S04]  /*0320*/  LDG.E R7, desc[UR4][R4.64] ;  /* 0x0000000404077981 */ /* 0x000f68000c1e1900 */
[----:B------:R-:W5:Y:S01]  /*0330*/  LDG.E R8, desc[UR4][R8.64] ;  /* 0x0000000408087981 */ /* 0x000f62000c1e1900 */
[----:B0-----:R-:W-:-:S03]  /*0340*/  IMAD.WIDE R16, R3, 0x4, R12 ;  /* 0x0000000403107825 */ /* 0x001fc600078e020c */
[----:B------:R-:W5:Y:S04]  /*0350*/  LDG.E R12, desc[UR4][R12.64] ;  /* 0x000000040c0c7981 */ /* 0x000f68000c1e1900 */
[----:B------:R-:W5:Y:S04]  /*0360*/  LDG.E R15, desc[UR4][R16.64] ;  /* 0x00000004100f7981 */ /* 0x000f68000c1e1900 */
[----:B------:R-:W5:Y:S04]  /*0370*/  LDG.E R9, desc[UR4][R4.64+0x4] ;  /* 0x0000040404097981 */ /* 0x000f68000c1e1900 */
[----:B------:R-:W5:Y:S01]  /*0380*/  LDG.E R11, desc[UR4][R4.64+0xc] ;  /* 0x00000c04040b7981 */ /* 0x000f62000c1e1900 */
[----:B--2---:R-:W-:Y:S01]  /*0390*/  FFMA R26, R25, R26, R24 ;  /* 0x0000001a191a7223 */ /* 0x004fe20000000018 */
[----:B------:R-:W-:-:S02]  /*03a0*/  IMAD.WIDE R24, R3, 0x4, R16 ;  /* 0x0000000403187825 */ /* 0x000fc400078e0210 */
[----:B------:R-:W2:Y:S04]  /*03b0*/  LDG.E R16, desc[UR4][R4.64+0x8] ;  /* 0x0000080404107981 */ /* 0x000ea8000c1e1900 */
[----:B------:R-:W2:Y:S01]  /*03c0*/  LDG.E R24, desc[UR4][R24.64] ;  /* 0x0000000418187981 */ /* 0x000ea2000c1e1900 */
[----:B---3--:R-:W-:Y:S01]  /*03d0*/  FFMA R14, R23, R14, R26 ;  /* 0x0000000e170e7223 */ /* 0x008fe2000000001a */
[----:B------:R-:W-:-:S03]  /*03e0*/  IADD3 R22, PT, PT, R22, 0x8, RZ ;  /* 0x0000000816167810 */ /* 0x000fc60007ffe0ff */
[----:B----4-:R-:W-:Y:S01]  /*03f0*/  FFMA R29, R29, R6, R14 ;  /* 0x000000061d1d7223 */ /* 0x010fe2000000000e */
[----:B------:R-:W-:-:S03]  /*0400*/  ISETP.NE.AND P1, PT, R22, RZ, PT ;  /* 0x000000ff1600720c */ /* 0x000fc60003f25270 */
[----:B-----5:R-:W-:Y:S01]  /*0410*/  FFMA R10, R28, R10, R29 ;  /* 0x0000000a1c0a7223 */ /* 0x020fe2000000001d */
[----:B------:R-:W-:-:S03]  /*0420*/  IADD3 R6, P2, PT, R4, 0x20, RZ ;  /* 0x0000002004067810 */ /* 0x000fc60007f5e0ff */
[----:B------:R-:W-:Y:S01]  /*0430*/  FFMA R8, R7, R8, R10 ;  /* 0x0000000807087223 */ /* 0x000fe2000000000a */
[----:B------:R-:W-:Y:S02]  /*0440*/  IADD3.X R7, PT, PT, RZ, R5, RZ, P2, !PT ;  /* 0x00000005ff077210 */ /* 0x000fe400017fe4ff */
[----:B------:R-:W-:Y:S01]  /*0450*/  LEA R18, R3, R18, 0x3 ;  /* 0x0000001203127211 */ /* 0x000fe200078e18ff */
[----:B------:R-:W-:-:S04]  /*0460*/  FFMA R9, R9, R12, R8 ;  /* 0x0000000c09097223 */ /* 0x000fc80000000008 */
[----:B--2---:R-:W-:-:S04]  /*0470*/  FFMA R16, R16, R15, R9 ;  /* 0x0000000f10107223 */ /* 0x004fc80000000009 */
[----:B------:R-:W-:Y:S01]  /*0480*/  FFMA R24, R11, R24, R16 ;  /* 0x000000180b187223 */ /* 0x000fe20000000010 */
[----:B------:R-:W-:Y:S06]  /*0490*/  @P1 BRA `(.L_x_2) ;  /* 0xfffffffc005c1947 */ /* 0x000fec000383ffff */
.L_x_1:
[----:B------:R-:W-:Y:S05]  /*04a0*/  @!P0 BRA `(.L_x_0) ;  /* 0x0000000000fc8947 */ /* 0x000fea0003800000 */
[----:B------:R-:W-:Y:S02]  /*04b0*/  ISETP.GE.U32.AND P1, PT, R27, 0x4, PT ;  /* 0x000000041b00780c */ /* 0x000fe40003f26070 */
[----:B------:R-:W-:-:S04]  /*04c0*/  LOP3.LUT R16, R2, 0x3, RZ, 0xc0, !PT ;  /* 0x0000000302107812 */ /* 0x000fc800078ec0ff */
[----:B------:R-:W-:-:S07]  /*04d0*/  ISETP.NE.AND P0, PT, R16, RZ, PT ;  /* 0x000000ff1000720c */ /* 0x000fce0003f05270 */
[----:B------:R-:W-:Y:S06]  /*04e0*/  @!P1 BRA `(.L_x_3) ;  /* 0x00000000006c9947 */ /* 0x000fec0003800000 */
[----:B------:R-:W0:Y:S01]  /*04f0*/  LDC.64 R6, c[0x0][0x388] ;  /* 0x0000e200ff067b82 */ /* 0x000e220000000a00 */
[----:B------:R-:W1:Y:S01]  /*0500*/  LDCU.64 UR6, c[0x0][0x380] ;  /* 0x00007000ff0677ac */ /* 0x000e620008000a00 */
[----:B------:R-:W-:Y:S01]  /*0510*/  IMAD R9, R21, R3, R0 ;  /* 0x0000000315097224 */ /* 0x000fe200078e0200 */
[CC--:B------:R-:W-:Y:S02]  /*0520*/  IADD3 R5, PT, PT, R20.reuse, R21.reuse, RZ ;  /* 0x0000001514057210 */ /* 0x0c0fe40007ffe0ff */
[----:B------:R-:W-:-:S03]  /*0530*/  IADD3 R10, P1, PT, R20, R21, RZ ;  /* 0x00000015140a7210 */ /* 0x000fc60007f3e0ff */
[----:B------:R-:W2:Y:S01]  /*0540*/  LDC.64 R14, c[0x0][0x380] ;  /* 0x0000e000ff0e7b82 */ /* 0x000ea20000000a00 */
[----:B0-----:R-:W-:-:S04]  /*0550*/  IMAD.WIDE R6, R9, 0x4, R6 ;  /* 0x0000000409067825 */ /* 0x001fc800078e0206 */
[----:B------:R-:W-:Y:S02]  /*0560*/  IMAD.WIDE R8, R3, 0x4, R6 ;  /* 0x0000000403087825 */ /* 0x000fe400078e0206 */
[----:B------:R-:W3:Y:S02]  /*0570*/  LDG.E R6, desc[UR4][R6.64] ;  /* 0x0000000406067981 */ /* 0x000ee4000c1e1900 */
[----:B--2---:R-:W-:Y:S01]  /*0580*/  IMAD.WIDE.U32 R14, R5, 0x4, R14 ;  /* 0x00000004050e7825 */ /* 0x004fe200078e000e */
[----:B------:R-:W-:Y:S02]  /*0590*/  IADD3.X R5, PT, PT, RZ, RZ, RZ, P1, !PT ;  /* 0x000000ffff057210 */ /* 0x000fe40000ffe4ff */
[----:B-1----:R-:W-:-:S03]  /*05a0*/  LEA R4, P1, R10, UR6, 0x2 ;  /* 0x000000060a047c11 */ /* 0x002fc6000f8210ff */
[----:B------:R-:W3:Y:S01]  /*05b0*/  LDG.E R15, desc[UR4][R14.64] ;  /* 0x000000040e0f7981 */ /* 0x000ee2000c1e1900 */
[----:B------:R-:W-:Y:S01]  /*05c0*/  LEA.HI.X R5, R10, UR7, R5, 0x2, P1 ;  /* 0x000000070a057c11 */ /* 0x000fe200088f1405 */
[C---:B------:R-:W-:Y:S02]  /*05d0*/  IMAD.WIDE R10, R3.reuse, 0x4, R8 ;  /* 0x00000004030a7825 */ /* 0x040fe400078e0208 */
[----:B------:R-:W2:Y:S04]  /*05e0*/  LDG.E R8, desc[UR4][R8.64] ;  /* 0x0000000408087981 */ /* 0x000ea8000c1e1900 */
[----:B------:R-:W2:Y:S01]  /*05f0*/  LDG.E R17, desc[UR4][R4.64+0x4] ;  /* 0x0000040404117981 */ /* 0x000ea2000c1e1900 */
[----:B------:R-:W-:-:S03]  /*0600*/  IMAD.WIDE R12, R3, 0x4, R10 ;  /* 0x00000004030c7825 */ /* 0x000fc600078e020a */
[----:B------:R-:W4:Y:S04]  /*0610*/  LDG.E R22, desc[UR4][R10.64] ;  /* 0x000000040a167981 */ /* 0x000f28000c1e1900 */
[----:B------:R-:W4:Y:S04]  /*0620*/  LDG.E R18, desc[UR4][R4.64+0x8] ;  /* 0x0000080404127981 */ /* 0x000f28000c1e1900 */
[----:B------:R-:W5:Y:S04]  /*0630*/  LDG.E R26, desc[UR4][R4.64+0xc] ;  /* 0x00000c04041a7981 */ /* 0x000f68000c1e1900 */
[----:B------:R-:W5:Y:S01]  /*0640*/  LDG.E R12, desc[UR4][R12.64] ;  /* 0x000000040c0c7981 */ /* 0x000f62000c1e1900 */
[----:B------:R-:W-:Y:S01]  /*0650*/  IADD3 R21, PT, PT, R21, 0x4, RZ ;  /* 0x0000000415157810 */ /* 0x000fe20007ffe0ff */
[----:B---3--:R-:W-:-:S04]  /*0660*/  FFMA R24, R15, R6, R24 ;  /* 0x000000060f187223 */ /* 0x008fc80000000018 */
[----:B--2---:R-:W-:-:S04]  /*0670*/  FFMA R17, R17, R8, R24 ;  /* 0x0000000811117223 */ /* 0x004fc80000000018 */
[----:B----4-:R-:W-:-:S04]  /*0680*/  FFMA R17, R18, R22, R17 ;  /* 0x0000001612117223 */ /* 0x010fc80000000011 */
[----:B-----5:R-:W-:-:S07]  /*0690*/  FFMA R24, R26, R12, R17 ;  /* 0x0000000c1a187223 */ /* 0x020fce0000000011 */
.L_x_3:
[----:B------:R-:W-:Y:S05]  /*06a0*/  @!P0 BRA `(.L_x_0) ;  /* 0x00000000007c8947 */ /* 0x000fea0003800000 */
[----:B------:R-:W-:Y:S01]  /*06b0*/  ISETP.NE.AND P1, PT, R16, 0x1, PT ;  /* 0x000000011000780c */ /* 0x000fe20003f25270 */
[----:B------:R-:W0:Y:S01]  /*06c0*/  LDC.64 R12, c[0x0][0x380] ;  /* 0x0000e000ff0c7b82 */ /* 0x000e220000000a00 */
[----:B------:R-:W-:-:S04]  /*06d0*/  LOP3.LUT R2, R2, 0x1, RZ, 0xc0, !PT ;  /* 0x0000000102027812 */ /* 0x000fc800078ec0ff */
[----:B------:R-:W-:-:S03]  /*06e0*/  ISETP.NE.U32.AND P0, PT, R2, 0x1, PT ;  /* 0x000000010200780c */ /* 0x000fc60003f05070 */
[----:B------:R-:W1:Y:S04]  /*06f0*/  LDC.64 R10, c[0x0][0x388] ;  /* 0x0000e200ff0a7b82 */ /* 0x000e680000000a00 */
[CC--:B------:R-:W-:Y:S02]  /*0700*/  @P1 IADD3 R15, PT, PT, R20.reuse, R21.reuse, RZ ;  /* 0x00000015140f1210 */ /* 0x0c0fe40007ffe0ff */
[----:B------:R-:W-:Y:S02]  /*0710*/  @P1 IADD3 R2, P2, PT, R20, R21, RZ ;  /* 0x0000001514021210 */ /* 0x000fe40007f5e0ff */
[----:B------:R-:W2:Y:S02]  /*0720*/  @P1 LDC.64 R4, c[0x0][0x380] ;  /* 0x0000e000ff041b82 */ /* 0x000ea40000000a00 */
[----:B------:R-:W-:-:S06]  /*0730*/  @P1 IADD3.X R14, PT, PT, RZ, RZ, RZ, P2, !PT ;  /* 0x000000ffff0e1210 */ /* 0x000fcc00017fe4ff */
[----:B------:R-:W3:Y:S01]  /*0740*/  LDC.64 R6, c[0x0][0x380] ;  /* 0x0000e000ff067b82 */ /* 0x000ee20000000a00 */
[----:B0-----:R-:W-:-:S04]  /*0750*/  @P1 IMAD.WIDE.U32 R12, R15, 0x4, R12 ;  /* 0x000000040f0c1825 */ /* 0x001fc800078e000c */
[C---:B------:R-:W-:Y:S01]  /*0760*/  @P1 IMAD R15, R21.reuse, R3, R0 ;  /* 0x00000003150f1224 */ /* 0x040fe200078e0200 */
[----:B------:R-:W-:Y:S01]  /*0770*/  @P1 IADD3 R21, PT, PT, R21, 0x2, RZ ;  /* 0x0000000215151810 */ /* 0x000fe20007ffe0ff */
[----:B------:R-:W4:Y:S01]  /*0780*/  @P1 LDG.E R13, desc[UR4][R12.64] ;  /* 0x000000040c0d1981 */ /* 0x000f22000c1e1900 */
[----:B------:R-:W0:Y:S01]  /*0790*/  LDC.64 R8, c[0x0][0x388] ;  /* 0x0000e200ff087b82 */ /* 0x000e220000000a00 */
[----:B-1----:R-:W-:Y:S01]  /*07a0*/  @P1 IMAD.WIDE R10, R15, 0x4, R10 ;  /* 0x000000040f0a1825 */ /* 0x002fe200078e020a */
[----:B------:R-:W-:Y:S02]  /*07b0*/  @!P0 IADD3 R17, PT, PT, R20, R21, RZ ;  /* 0x0000001514118210 */ /* 0x000fe40007ffe0ff */
[----:B--2---:R-:W-:Y:S01]  /*07c0*/  @P1 LEA R4, P2, R2, R4, 0x2 ;  /* 0x0000000402041211 */ /* 0x004fe200078410ff */
[----:B------:R-:W-:-:S03]  /*07d0*/  @!P0 IMAD R21, R21, R3, R0 ;  /* 0x0000000315158224 */ /* 0x000fc600078e0200 */
[----:B------:R-:W-:Y:S01]  /*07e0*/  @P1 LEA.HI.X R5, R2, R5, R14, 0x2, P2 ;  /* 0x0000000502051211 */ /* 0x000fe200010f140e */
[----:B------:R-:W-:Y:S01]  /*07f0*/  @P1 IMAD.WIDE R14, R3, 0x4, R10 ;  /* 0x00000004030e1825 */ /* 0x000fe200078e020a */
[----:B------:R-:W4:Y:S03]  /*0800*/  @P1 LDG.E R2, desc[UR4][R10.64] ;  /* 0x000000040a021981 */ /* 0x000f26000c1e1900 */
[----:B---3--:R-:W-:Y:S01]  /*0810*/  @!P0 IMAD.WIDE.U32 R6, R17, 0x4, R6 ;  /* 0x0000000411068825 */ /* 0x008fe200078e0006 */
[----:B------:R-:W2:Y:S04]  /*0820*/  @P1 LDG.E R5, desc[UR4][R4.64+0x4] ;  /* 0x0000040404051981 */ /* 0x000ea8000c1e1900 */
[----:B------:R-:W2:Y:S01]  /*0830*/  @P1 LDG.E R14, desc[UR4][R14.64] ;  /* 0x000000040e0e1981 */ /* 0x000ea2000c1e1900 */
[----:B0-----:R-:W-:-:S03]  /*0840*/  @!P0 IMAD.WIDE R8, R21, 0x4, R8 ;  /* 0x0000000415088825 */ /* 0x001fc600078e0208 */
[----:B------:R-:W3:Y:S04]  /*0850*/  @!P0 LDG.E R7, desc[UR4][R6.64] ;  /* 0x0000000406078981 */ /* 0x000ee8000c1e1900 */
[----:B------:R-:W3:Y:S01]  /*0860*/  @!P0 LDG.E R8, desc[UR4][R8.64] ;  /* 0x0000000408088981 */ /* 0x000ee2000c1e1900 */
[----:B----4-:R-:W-:-:S04]  /*0870*/  @P1 FFMA R2, R13, R2, R24 ;  /* 0x000000020d021223 */ /* 0x010fc80000000018 */
[----:B--2---:R-:W-:-:S04]  /*0880*/  @P1 FFMA R24, R5, R14, R2 ;  /* 0x0000000e05181223 */ /* 0x004fc80000000002 */
[----:B---3--:R-:W-:-:S07]  /*0890*/  @!P0 FFMA R24, R7, R8, R24 ;  /* 0x0000000807188223 */ /* 0x008fce0000000018 */
.L_x_0:
[----:B------:R-:W0:Y:S01]  /*08a0*/  LDC.64 R4, c[0x0][0x390] ;  /* 0x0000e400ff047b82 */ /* 0x000e220000000a00 */
[----:B------:R-:W-:-:S04]  /*08b0*/  IMAD R3, R19, R3, R0 ;  /* 0x0000000313037224 */ /* 0x000fc800078e0200 */
[----:B0-----:R-:W-:-:S05]  /*08c0*/  IMAD.WIDE R2, R3, 0x4, R4 ;  /* 0x0000000403027825 */ /* 0x001fca00078e0204 */
[----:B------:R-:W-:Y:S01]  /*08d0*/  STG.E desc[UR4][R2.64], R24 ;  /* 0x0000001802007986 */ /* 0x000fe2000c101904 */
[----:B------:R-:W-:Y:S05]  /*08e0*/  EXIT ;  /* 0x000000000000794d */ /* 0x000fea0003800000 */
.L_x_4:
[----:B------:R-:W-:-:S00]  /*08f0*/  BRA `(.L_x_4) ;  /* 0xfffffffc00fc7947 */ /* 0x000fc0000383ffff */
[----:B------:R-:W-:-:S00]  /*0900*/  NOP ;  /* 0x0000000000007918 */ /* 0x000fc00000000000 */
[----:B------:R-:W-:-:S00]  /*0910*/  NOP ;  /* 0x0000000000007918 */ /* 0x000fc00000000000 */
[----:B------:R-:W-:-:S00]  /*0920*/  NOP ;  /* 0x0000000000007918 */ /* 0x000fc00000000000 */
[----:B------:R-:W-:-:S00]  /*0930*/  NOP ;  /* 0x0000000000007918 */ /* 0x000fc00000000000 */
[----:B------:R-:W-:-:S00]  /*0940*/  NOP ;  /* 0x0000000000007918 */ /* 0x000fc00000000000 */
[----:B------:R-:W-:-:S00]  /*0950*/  NOP ;  /* 0x0000000000007918 */ /* 0x000fc00000000000 */
[----:B------:R-:W-:-:S00]  /*0960*/  NOP ;  /* 0x0000000000007918 */ /* 0x000fc00000000000 */
[----:B------:R-:W-:-:S00]  /*0970*/  NOP ;  /* 0x0000000000007918 */ /* 0x000fc00000000000 */
.L_x_5:


//--------------------- .nv.shared.reserved.0     --------------------------
	.section	.nv.shared.reserved.0,"aw",@nobits
	.weak		__nv_reservedSMEM_offset_0_alias
	.size		__nv_reservedSMEM_offset_0_alias, 0, 64
	.other		__nv_reservedSMEM_offset_0_alias,@"STO_CUDA_RESERVED_SHARED STV_DEFAULT"
__nv_reservedSMEM_offset_0_alias:
	.zero		0
	.zero		64


//--------------------- .nv.constant0._Z16matmul_gpu_naivePKfS0_Pfiii --------------------------
	.section	.nv.constant0._Z16matmul_gpu_naivePKfS0_Pfiii,"a",@progbits
	.sectionflags	@""
	.align	4
.nv.constant0._Z16matmul_gpu_naivePKfS0_Pfiii:
	.zero		932


//--------------------- SYMBOLS --------------------------

	.type		.nv.reservedSmem.offset0,@object
	.size		.nv.reservedSmem.offset0,0x4
